//
// Generated by NVIDIA NVVM Compiler
//
// Compiler Build ID: CL-36424714
// Cuda compilation tools, release 13.0, V13.0.88
// Based on NVVM 20.0.0
//

.version 9.0
.target sm_100
.address_size 64

	// .globl	_Z6kernelPiS_S_S_

.visible .entry _Z6kernelPiS_S_S_(
	.param .u64 .ptr .align 1 _Z6kernelPiS_S_S__param_0,
	.param .u64 .ptr .align 1 _Z6kernelPiS_S_S__param_1,
	.param .u64 .ptr .align 1 _Z6kernelPiS_S_S__param_2,
	.param .u64 .ptr .align 1 _Z6kernelPiS_S_S__param_3
)
{
	.reg .pred 	%p<6>;
	.reg .b32 	%r<24>;
	.reg .b64 	%rd<13>;

	ld.param.u64 	%rd1, [_Z6kernelPiS_S_S__param_0];
	ld.param.u64 	%rd4, [_Z6kernelPiS_S_S__param_1];
	ld.param.u64 	%rd2, [_Z6kernelPiS_S_S__param_2];
	ld.param.u64 	%rd3, [_Z6kernelPiS_S_S__param_3];
	cvta.to.global.u64 	%rd5, %rd4;
	mov.u32 	%r3, %ctaid.x;
	mov.u32 	%r4, %ntid.x;
	mov.u32 	%r5, %tid.x;
	mad.lo.s32 	%r1, %r3, %r4, %r5;
	ld.global.u32 	%r6, [%rd5];
	add.s32 	%r7, %r6, -3;
	setp.gt.s32 	%p1, %r1, %r7;
	@%p1 bra 	$L__BB0_4;
	cvta.to.global.u64 	%rd6, %rd1;
	mul.wide.s32 	%rd7, %r1, 4;
	add.s64 	%rd8, %rd6, %rd7;
	ld.global.u32 	%r8, [%rd8+12];
	ld.global.u32 	%r9, [%rd8+8];
	add.s32 	%r10, %r9, %r8;
	shr.u32 	%r11, %r10, 31;
	add.s32 	%r12, %r10, %r11;
	shr.s32 	%r13, %r12, 1;
	ld.global.u32 	%r14, [%rd8+4];
	ld.global.u32 	%r15, [%rd8];
	add.s32 	%r16, %r15, %r14;
	shr.u32 	%r17, %r16, 31;
	add.s32 	%r18, %r16, %r17;
	shr.s32 	%r19, %r18, 1;
	sub.s32 	%r2, %r13, %r19;
	sub.s32 	%r20, %r8, %r9;
	setp.ne.s32 	%p2, %r20, 2;
	sub.s32 	%r21, %r14, %r15;
	setp.ne.s32 	%p3, %r21, 2;
	or.pred  	%p4, %p2, %p3;
	@%p4 bra 	$L__BB0_4;
	cvta.to.global.u64 	%rd9, %rd3;
	ld.global.u32 	%r23, [%rd9];
	setp.le.s32 	%p5, %r2, %r23;
	@%p5 bra 	$L__BB0_4;
	cvta.to.global.u64 	%rd10, %rd2;
	add.s64 	%rd12, %rd10, %rd7;
	st.global.u32 	[%rd12], %r2;
$L__BB0_4:
	ret;

}


// ===== COMPILED SASS (sm_100) =====

	.target	sm_100

	.elftype	@"ET_EXEC"


//--------------------- .note.nv.tkinfo           --------------------------
	.section	.note.nv.tkinfo,"",@"SHT_NOTE"
	.sectionflags	@"SHF_NOTE_NV_TKINFO"
	.tkinfo
        /*0018*/ 	.word	0x00000002
        /*0030*/ 	.string	""
        /*0030*/ 	.string	"ptxas"
        /*0030*/ 	.string	"Cuda compilation tools, release 13.0, V13.0.88"
        /*0030*/ 	.string	"Build cuda_13.0.r13.0/compiler.36424714_0"
        /*0030*/ 	.string	"-arch sm_100 -m 64 "



//--------------------- .note.nv.cuinfo           --------------------------
	.section	.note.nv.cuinfo,"",@"SHT_NOTE"
	.sectionflags	@"SHF_NOTE_NV_CUINFO"
        /*0018*/ 	.short	0x0002
        /*001a*/ 	.short	0x0064
        /*001c*/ 	.short	0x0082
	.zero		2


//--------------------- .nv.info                  --------------------------
	.section	.nv.info,"",@"SHT_CUDA_INFO"
	.align	4


	//----- nvinfo : EIATTR_REGCOUNT
	.align		4
        /*0000*/ 	.byte	0x04, 0x2f
        /*0002*/ 	.short	(.L_1 - .L_0)
	.align		4
.L_0:
        /*0004*/ 	.word	index@(_Z6kernelPiS_S_S_)
        /*0008*/ 	.word	0x0000000c


	//----- nvinfo : EIATTR_FRAME_SIZE
	.align		4
.L_1:
        /*000c*/ 	.byte	0x04, 0x11
        /*000e*/ 	.short	(.L_3 - .L_2)
	.align		4
.L_2:
        /*0010*/ 	.word	index@(_Z6kernelPiS_S_S_)
        /*0014*/ 	.word	0x00000000


	//----- nvinfo : EIATTR_MIN_STACK_SIZE
	.align		4
.L_3:
        /*0018*/ 	.byte	0x04, 0x12
        /*001a*/ 	.short	(.L_5 - .L_4)
	.align		4
.L_4:
        /*001c*/ 	.word	index@(_Z6kernelPiS_S_S_)
        /*0020*/ 	.word	0x00000000
.L_5:


//--------------------- .nv.compat                --------------------------
	.section	.nv.compat,"",@"SHT_CUDA_COMPAT_INFO"
	.align	4
        /*0000*/ 	.byte	0x02, 0x09, 0x00, 0x00, 0x02, 0x02, 0x01, 0x00, 0x02, 0x05, 0x05, 0x00, 0x03, 0x07, 0x01, 0x01
        /*0010*/ 	.byte	0x02, 0x03, 0x00, 0x00, 0x02, 0x06, 0x01, 0x00, 0x04, 0x0b, 0x08, 0x00, 0x09, 0x00, 0x00, 0x00
        /*0020*/ 	.byte	0x00, 0x00, 0x00, 0x00


//--------------------- .nv.info._Z6kernelPiS_S_S_ --------------------------
	.section	.nv.info._Z6kernelPiS_S_S_,"",@"SHT_CUDA_INFO"
	.sectionflags	@""
	.align	4


	//----- nvinfo : EIATTR_CUDA_API_VERSION
	.align		4
        /*0000*/ 	.byte	0x04, 0x37
        /*0002*/ 	.short	(.L_7 - .L_6)
.L_6:
        /*0004*/ 	.word	0x00000082


	//----- nvinfo : EIATTR_KPARAM_INFO
	.align		4
.L_7:
        /*0008*/ 	.byte	0x04, 0x17
        /*000a*/ 	.short	(.L_9 - .L_8)
.L_8:
        /*000c*/ 	.word	0x00000000
        /*0010*/ 	.short	0x0003
        /*0012*/ 	.short	0x0018
        /*0014*/ 	.byte	0x00, 0xf5, 0x21, 0x00


	//----- nvinfo : EIATTR_KPARAM_INFO
	.align		4
.L_9:
        /*0018*/ 	.byte	0x04, 0x17
        /*001a*/ 	.short	(.L_11 - .L_10)
.L_10:
        /*001c*/ 	.word	0x00000000
        /*0020*/ 	.short	0x0002
        /*0022*/ 	.short	0x0010
        /*0024*/ 	.byte	0x00, 0xf5, 0x21, 0x00


	//----- nvinfo : EIATTR_KPARAM_INFO
	.align		4
.L_11:
        /*0028*/ 	.byte	0x04, 0x17
        /*002a*/ 	.short	(.L_13 - .L_12)
.L_12:
        /*002c*/ 	.word	0x00000000
        /*0030*/ 	.short	0x0001
        /*0032*/ 	.short	0x0008
        /*0034*/ 	.byte	0x00, 0xf5, 0x21, 0x00


	//----- nvinfo : EIATTR_KPARAM_INFO
	.align		4
.L_13:
        /*0038*/ 	.byte	0x04, 0x17
        /*003a*/ 	.short	(.L_15 - .L_14)
.L_14:
        /*003c*/ 	.word	0x00000000
        /*0040*/ 	.short	0x0000
        /*0042*/ 	.short	0x0000
        /*0044*/ 	.byte	0x00, 0xf5, 0x21, 0x00


	//----- nvinfo : EIATTR_SPARSE_MMA_MASK
	.align		4
.L_15:
        /*0048*/ 	.byte	0x03, 0x50
        /*004a*/ 	.short	0x0000


	//----- nvinfo : EIATTR_MAXREG_COUNT
	.align		4
        /*004c*/ 	.byte	0x03, 0x1b
        /*004e*/ 	.short	0x00ff


	//----- nvinfo : EIATTR_MERCURY_ISA_VERSION
	.align		4
        /*0050*/ 	.byte	0x03, 0x5f
        /*0052*/ 	.short	0x0101


	//----- nvinfo : EIATTR_VRC_CTA_INIT_COUNT
	.align		4
        /*0054*/ 	.byte	0x02, 0x4a
	.zero		1
	.zero		1


	//----- nvinfo : EIATTR_EXIT_INSTR_OFFSETS
	.align		4
        /*0058*/ 	.byte	0x04, 0x1c
        /*005a*/ 	.short	(.L_17 - .L_16)


	//   ....[0]....
.L_16:
        /*005c*/ 	.word	0x000000a0


	//   ....[1]....
        /*0060*/ 	.word	0x00000150


	//   ....[2]....
        /*0064*/ 	.word	0x00000200


	//   ....[3]....
        /*0068*/ 	.word	0x00000240


	//----- nvinfo : EIATTR_CBANK_PARAM_SIZE
	.align		4
.L_17:
        /*006c*/ 	.byte	0x03, 0x19
        /*006e*/ 	.short	0x0020


	//----- nvinfo : EIATTR_PARAM_CBANK
	.align		4
        /*0070*/ 	.byte	0x04, 0x0a
        /*0072*/ 	.short	(.L_19 - .L_18)
	.align		4
.L_18:
        /*0074*/ 	.word	index@(.nv.constant0._Z6kernelPiS_S_S_)
        /*0078*/ 	.short	0x0380
        /*007a*/ 	.short	0x0020


	//----- nvinfo : EIATTR_SW_WAR
	.align		4
.L_19:
        /*007c*/ 	.byte	0x04, 0x36
        /*007e*/ 	.short	(.L_21 - .L_20)
.L_20:
        /*0080*/ 	.word	0x00000008
.L_21:


//--------------------- .nv.callgraph             --------------------------
	.section	.nv.callgraph,"",@"SHT_CUDA_CALLGRAPH"
	.align	4
	.sectionentsize	8
	.align		4
        /*0000*/ 	.word	0x00000000
	.align		4
        /*0004*/ 	.word	0xffffffff
	.align		4
        /*0008*/ 	.word	0x00000000
	.align		4
        /*000c*/ 	.word	0xfffffffe
	.align		4
        /*0010*/ 	.word	0x00000000
	.align		4
        /*0014*/ 	.word	0xfffffffd
	.align		4
        /*0018*/ 	.word	0x00000000
	.align		4
        /*001c*/ 	.word	0xfffffffc


//--------------------- .text._Z6kernelPiS_S_S_   --------------------------
	.section	.text._Z6kernelPiS_S_S_,"ax",@progbits
	.align	128
        .global         _Z6kernelPiS_S_S_
        .type           _Z6kernelPiS_S_S_,@function
        .size           _Z6kernelPiS_S_S_,(.L_x_1 - _Z6kernelPiS_S_S_)
        .other          _Z6kernelPiS_S_S_,@"STO_CUDA_ENTRY STV_DEFAULT"
_Z6kernelPiS_S_S_:
.text._Z6kernelPiS_S_S_:
[----:B------:R-:W-:Y:S08]  /*0000*/  LDC R1, c[0x0][0x37c] ;  /* 0x0000df00ff017b82 */ /* 0x000ff00000000800 */
[----:B------:R-:W0:Y:S01]  /*0010*/  LDC.64 R2, c[0x0][0x388] ;  /* 0x0000e200ff027b82 */ /* 0x000e220000000a00 */
[----:B------:R-:W0:Y:S02]  /*0020*/  LDCU.64 UR4, c[0x0][0x358] ;  /* 0x00006b00ff0477ac */ /* 0x000e240008000a00 */
[----:B0-----:R-:W2:Y:S05]  /*0030*/  LDG.E R2, desc[UR4][R2.64] ;  /* 0x0000000402027981 */ /* 0x001eaa000c1e1900 */
[----:B------:R-:W0:Y:S01]  /*0040*/  S2UR UR6, SR_CTAID.X ;  /* 0x00000000000679c3 */ /* 0x000e220000002500 */
[----:B------:R-:W0:Y:S07]  /*0050*/  S2R R0, SR_TID.X ;  /* 0x0000000000007919 */ /* 0x000e2e0000002100 */
[----:B------:R-:W0:Y:S02]  /*0060*/  LDC R5, c[0x0][0x360] ;  /* 0x0000d800ff057b82 */ /* 0x000e240000000800 */
[----:B0-----:R-:W-:-:S02]  /*0070*/  IMAD R5, R5, UR6, R0 ;  /* 0x0000000605057c24 */ /* 0x001fc4000f8e0200 */
[----:B--2---:R-:W-:-:S05]  /*0080*/  VIADD R0, R2, 0xfffffffd ;  /* 0xfffffffd02007836 */ /* 0x004fca0000000000 */
[----:B------:R-:W-:-:S13]  /*0090*/  ISETP.GT.AND P0, PT, R5, R0, PT ;  /* 0x000000000500720c */ /* 0x000fda0003f04270 */
[----:B------:R-:W-:Y:S05]  /*00a0*/  @P0 EXIT ;  /* 0x000000000000094d */ /* 0x000fea0003800000 */
[----:B------:R-:W0:Y:S02]  /*00b0*/  LDC.64 R2, c[0x0][0x380] ;  /* 0x0000e000ff027b82 */ /* 0x000e240000000a00 */
[----:B0-----:R-:W-:-:S05]  /*00c0*/  IMAD.WIDE R2, R5, 0x4, R2 ;  /* 0x0000000405027825 */ /* 0x001fca00078e0202 */
[----:B------:R-:W2:Y:S04]  /*00d0*/  LDG.E R4, desc[UR4][R2.64+0x4] ;  /* 0x0000040402047981 */ /* 0x000ea8000c1e1900 */
[----:B------:R-:W2:Y:S04]  /*00e0*/  LDG.E R9, desc[UR4][R2.64] ;  /* 0x0000000402097981 */ /* 0x000ea8000c1e1900 */
[----:B------:R-:W3:Y:S04]  /*00f0*/  LDG.E R0, desc[UR4][R2.64+0xc] ;  /* 0x00000c0402007981 */ /* 0x000ee8000c1e1900 */
[----:B------:R-:W3:Y:S01]  /*0100*/  LDG.E R7, desc[UR4][R2.64+0x8] ;  /* 0x0000080402077981 */ /* 0x000ee2000c1e1900 */
[----:B--2---:R-:W-:-:S05]  /*0110*/  IMAD.IADD R8, R4, 0x1, -R9 ;  /* 0x0000000104087824 */ /* 0x004fca00078e0a09 */
[----:B------:R-:W-:Y:S01]  /*0120*/  ISETP.NE.AND P0, PT, R8, 0x2, PT ;  /* 0x000000020800780c */ /* 0x000fe20003f05270 */
[----:B---3--:R-:W-:-:S05]  /*0130*/  IMAD.IADD R6, R0, 0x1, -R7 ;  /* 0x0000000100067824 */ /* 0x008fca00078e0a07 */
[----:B------:R-:W-:-:S13]  /*0140*/  ISETP.NE.OR P0, PT, R6, 0x2, P0 ;  /* 0x000000020600780c */ /* 0x000fda0000705670 */
[----:B------:R-:W-:Y:S05]  /*0150*/  @P0 EXIT ;  /* 0x000000000000094d */ /* 0x000fea0003800000 */
[----:B------:R-:W0:Y:S02]  /*0160*/  LDC.64 R2, c[0x0][0x398] ;  /* 0x0000e600ff027b82 */ /* 0x000e240000000a00 */
[----:B0-----:R-:W2:Y:S01]  /*0170*/  LDG.E R2, desc[UR4][R2.64] ;  /* 0x0000000402027981 */ /* 0x001ea2000c1e1900 */
[----:B------:R-:W-:Y:S01]  /*0180*/  IADD3 R4, PT, PT, R4, R9, RZ ;  /* 0x0000000904047210 */ /* 0x000fe20007ffe0ff */
[----:B------:R-:W-:-:S03]  /*0190*/  IMAD.IADD R0, R0, 0x1, R7 ;  /* 0x0000000100007824 */ /* 0x000fc600078e0207 */
[----:B------:R-:W-:Y:S02]  /*01a0*/  LEA.HI R4, R4, R4, RZ, 0x1 ;  /* 0x0000000404047211 */ /* 0x000fe400078f08ff */
[----:B------:R-:W-:Y:S02]  /*01b0*/  LEA.HI R0, R0, R0, RZ, 0x1 ;  /* 0x0000000000007211 */ /* 0x000fe400078f08ff */
[----:B------:R-:W-:-:S04]  /*01c0*/  SHF.R.S32.HI R4, RZ, 0x1, R4 ;  /* 0x00000001ff047819 */ /* 0x000fc80000011404 */
[----:B------:R-:W-:-:S04]  /*01d0*/  IADD3 R7, PT, PT, -R4, RZ, RZ ;  /* 0x000000ff04077210 */ /* 0x000fc80007ffe1ff */
[----:B------:R-:W-:-:S04]  /*01e0*/  LEA.HI.SX32 R7, R0, R7, 0x1f ;  /* 0x0000000700077211 */ /* 0x000fc800078ffaff */
[----:B--2---:R-:W-:-:S13]  /*01f0*/  ISETP.GT.AND P0, PT, R7, R2, PT ;  /* 0x000000020700720c */ /* 0x004fda0003f04270 */
[----:B------:R-:W-:Y:S05]  /*0200*/  @!P0 EXIT ;  /* 0x000000000000894d */ /* 0x000fea0003800000 */
[----:B------:R-:W0:Y:S02]  /*0210*/  LDC.64 R2, c[0x0][0x390] ;  /* 0x0000e400ff027b82 */ /* 0x000e240000000a00 */
[----:B0-----:R-:W-:-:S05]  /*0220*/  IMAD.WIDE R2, R5, 0x4, R2 ;  /* 0x0000000405027825 */ /* 0x001fca00078e0202 */
[----:B------:R-:W-:Y:S01]  /*0230*/  STG.E desc[UR4][R2.64], R7 ;  /* 0x0000000702007986 */ /* 0x000fe2000c101904 */
[----:B------:R-:W-:Y:S05]  /*0240*/  EXIT ;  /* 0x000000000000794d */ /* 0x000fea0003800000 */
.L_x_0:
[----:B------:R-:W-:-:S00]  /*0250*/  BRA `(.L_x_0) ;  /* 0xfffffffc00fc7947 */ /* 0x000fc0000383ffff */
[----:B------:R-:W-:-:S00]  /*0260*/  NOP ;  /* 0x0000000000007918 */ /* 0x000fc00000000000 */
        /* <DEDUP_REMOVED lines=9> */
.L_x_1:


//--------------------- .nv.shared.reserved.0     --------------------------
	.section	.nv.shared.reserved.0,"aw",@nobits
	.weak		__nv_reservedSMEM_offset_0_alias
	.size		__nv_reservedSMEM_offset_0_alias, 0, 64
	.other		__nv_reservedSMEM_offset_0_alias,@"STO_CUDA_RESERVED_SHARED STV_DEFAULT"
__nv_reservedSMEM_offset_0_alias:
	.zero		0
	.zero		64


//--------------------- .nv.constant0._Z6kernelPiS_S_S_ --------------------------
	.section	.nv.constant0._Z6kernelPiS_S_S_,"a",@progbits
	.sectionflags	@""
	.align	4
.nv.constant0._Z6kernelPiS_S_S_:
	.zero		928


//--------------------- SYMBOLS --------------------------

	.type		.nv.reservedSmem.offset0,@object
	.size		.nv.reservedSmem.offset0,0x4
